	.headerflags	@"EF_CUDA_TEXMODE_UNIFIED EF_CUDA_64BIT_ADDRESS EF_CUDA_SM89 EF_CUDA_VIRTUAL_SM(EF_CUDA_SM89)"
	.elftype	@"ET_EXEC"


//--------------------- .nv.info                  --------------------------
	.section	.nv.info,"",@"SHT_CUDA_INFO"
	.align	4


	//----- nvinfo : EIATTR_REGCOUNT
	.align		4
        /*0000*/ 	.byte	0x04, 0x2f
        /*0002*/ 	.short	(.L_1 - .L_0)
	.align		4
.L_0:
        /*0004*/ 	.word	index@(triton__0d1d2d3d4de5de)
        /*0008*/ 	.word	0x00000028


	//----- nvinfo : EIATTR_MAX_STACK_SIZE
	.align		4
.L_1:
        /*000c*/ 	.byte	0x04, 0x23
        /*000e*/ 	.short	(.L_3 - .L_2)
	.align		4
.L_2:
        /*0010*/ 	.word	index@(triton__0d1d2d3d4de5de)
        /*0014*/ 	.word	0x00000000


	//----- nvinfo : EIATTR_MIN_STACK_SIZE
	.align		4
.L_3:
        /*0018*/ 	.byte	0x04, 0x12
        /*001a*/ 	.short	(.L_5 - .L_4)
	.align		4
.L_4:
        /*001c*/ 	.word	index@(triton__0d1d2d3d4de5de)
        /*0020*/ 	.word	0x00000000


	//----- nvinfo : EIATTR_FRAME_SIZE
	.align		4
.L_5:
        /*0024*/ 	.byte	0x04, 0x11
        /*0026*/ 	.short	(.L_7 - .L_6)
	.align		4
.L_6:
        /*0028*/ 	.word	index@(triton__0d1d2d3d4de5de)
        /*002c*/ 	.word	0x00000000
.L_7:


//--------------------- .nv.info.triton__0d1d2d3d4de5de --------------------------
	.section	.nv.info.triton__0d1d2d3d4de5de,"",@"SHT_CUDA_INFO"
	.align	4


	//----- nvinfo : EIATTR_CUDA_API_VERSION
	.align		4
        /*0000*/ 	.byte	0x04, 0x37
        /*0002*/ 	.short	(.L_9 - .L_8)
.L_8:
        /*0004*/ 	.word	0x0000007b


	//----- nvinfo : EIATTR_PARAM_CBANK
	.align		4
.L_9:
        /*0008*/ 	.byte	0x04, 0x0a
        /*000a*/ 	.short	(.L_11 - .L_10)
	.align		4
.L_10:
        /*000c*/ 	.word	index@(.nv.constant0.triton__0d1d2d3d4de5de)
        /*0010*/ 	.short	0x0160
        /*0012*/ 	.short	0x0028


	//----- nvinfo : EIATTR_CBANK_PARAM_SIZE
	.align		4
.L_11:
        /*0014*/ 	.byte	0x03, 0x19
        /*0016*/ 	.short	0x0028


	//----- nvinfo : EIATTR_KPARAM_INFO
	.align		4
        /*0018*/ 	.byte	0x04, 0x17
        /*001a*/ 	.short	(.L_13 - .L_12)
.L_12:
        /*001c*/ 	.word	0x00000000
        /*0020*/ 	.short	0x0005
        /*0022*/ 	.short	0x0024
        /*0024*/ 	.byte	0x00, 0xf0, 0x11, 0x00


	//----- nvinfo : EIATTR_KPARAM_INFO
	.align		4
.L_13:
        /*0028*/ 	.byte	0x04, 0x17
        /*002a*/ 	.short	(.L_15 - .L_14)
.L_14:
        /*002c*/ 	.word	0x00000000
        /*0030*/ 	.short	0x0004
        /*0032*/ 	.short	0x0020
        /*0034*/ 	.byte	0x00, 0xf0, 0x11, 0x00


	//----- nvinfo : EIATTR_KPARAM_INFO
	.align		4
.L_15:
        /*0038*/ 	.byte	0x04, 0x17
        /*003a*/ 	.short	(.L_17 - .L_16)
.L_16:
        /*003c*/ 	.word	0x00000000
        /*0040*/ 	.short	0x0003
        /*0042*/ 	.short	0x0018
        /*0044*/ 	.byte	0x00, 0xf0, 0x21, 0x00


	//----- nvinfo : EIATTR_KPARAM_INFO
	.align		4
.L_17:
        /*0048*/ 	.byte	0x04, 0x17
        /*004a*/ 	.short	(.L_19 - .L_18)
.L_18:
        /*004c*/ 	.word	0x00000000
        /*0050*/ 	.short	0x0002
        /*0052*/ 	.short	0x0010
        /*0054*/ 	.byte	0x00, 0xf0, 0x21, 0x00


	//----- nvinfo : EIATTR_KPARAM_INFO
	.align		4
.L_19:
        /*0058*/ 	.byte	0x04, 0x17
        /*005a*/ 	.short	(.L_21 - .L_20)
.L_20:
        /*005c*/ 	.word	0x00000000
        /*0060*/ 	.short	0x0001
        /*0062*/ 	.short	0x0008
        /*0064*/ 	.byte	0x00, 0xf0, 0x21, 0x00


	//----- nvinfo : EIATTR_KPARAM_INFO
	.align		4
.L_21:
        /*0068*/ 	.byte	0x04, 0x17
        /*006a*/ 	.short	(.L_23 - .L_22)
.L_22:
        /*006c*/ 	.word	0x00000000
        /*0070*/ 	.short	0x0000
        /*0072*/ 	.short	0x0000
        /*0074*/ 	.byte	0x00, 0xf0, 0x21, 0x00


	//----- nvinfo : EIATTR_MAXREG_COUNT
	.align		4
.L_23:
        /*0078*/ 	.byte	0x03, 0x1b
        /*007a*/ 	.short	0x00ff


	//----- nvinfo : EIATTR_EXIT_INSTR_OFFSETS
	.align		4
        /*007c*/ 	.byte	0x04, 0x1c
        /*007e*/ 	.short	(.L_25 - .L_24)


	//   ....[0]....
.L_24:
        /*0080*/ 	.word	0x000008e0


	//   ....[1]....
        /*0084*/ 	.word	0x00000990


	//----- nvinfo : EIATTR_CTAIDZ_USED
	.align		4
.L_25:
        /*0088*/ 	.byte	0x01, 0x04
	.zero		2


	//----- nvinfo : EIATTR_MAX_THREADS
	.align		4
        /*008c*/ 	.byte	0x04, 0x05
        /*008e*/ 	.short	(.L_27 - .L_26)
.L_26:
        /*0090*/ 	.word	0x00000080
        /*0094*/ 	.word	0x00000001
        /*0098*/ 	.word	0x00000001
.L_27:


//--------------------- .nv.rel.action            --------------------------
	.section	.nv.rel.action,"",@"SHT_CUDA_RELOCINFO"
	.align	8
	.sectionentsize	8
        /*0000*/ 	.byte	0x73, 0x00, 0x00, 0x00, 0x00, 0x00, 0x00, 0x00, 0x00, 0x00, 0x00, 0x11, 0x25, 0x00, 0x05, 0x36


//--------------------- .nv.constant0.triton__0d1d2d3d4de5de --------------------------
	.section	.nv.constant0.triton__0d1d2d3d4de5de,"a",@progbits
	.align	4
.nv.constant0.triton__0d1d2d3d4de5de:
	.zero		392


//--------------------- .text.triton__0d1d2d3d4de5de --------------------------
	.section	.text.triton__0d1d2d3d4de5de,"ax",@progbits
	.sectionflags	@"SHF_BARRIERS=1"
	.sectioninfo	@"SHI_REGISTERS=40"
	.align	128
        .global         triton__0d1d2d3d4de5de
        .type           triton__0d1d2d3d4de5de,@function
        .size           triton__0d1d2d3d4de5de,(.L_x_1 - triton__0d1d2d3d4de5de)
        .other          triton__0d1d2d3d4de5de,@"STO_CUDA_ENTRY STV_DEFAULT"
triton__0d1d2d3d4de5de:
.text.triton__0d1d2d3d4de5de:
[----:B------:R-:W-:-:S02]  /*0000*/  IMAD.MOV.U32 R1, RZ, RZ, c[0x0][0x28] ;  /* 0x00000a00ff017624 */ /* 0x000fc400078e00ff */
[----:B------:R-:W0:Y:S01]  /*0010*/  S2R R2, SR_CTAID.Z ;  /* 0x0000000000027919 */ /* 0x000e220000002700 */
[----:B------:R-:W1:Y:S01]  /*0020*/  S2UR UR4, SR_CTAID.Y ;  /* 0x00000000000479c3 */ /* 0x000e620000002600 */
[----:B------:R-:W-:Y:S01]  /*0030*/  IMAD.MOV.U32 R17, RZ, RZ, 0x2 ;  /* 0x00000002ff117424 */ /* 0x000fe200078e00ff */
[----:B------:R-:W-:Y:S01]  /*0040*/  PRMT R19, RZ, 0x7610, R19 ;  /* 0x00007610ff137816 */ /* 0x000fe20000000013 */
[----:B------:R-:W2:Y:S04]  /*0050*/  S2R R28, SR_TID.X ;  /* 0x00000000001c7919 */ /* 0x000ea80000002100 */
[----:B------:R-:W3:Y:S01]  /*0060*/  S2R R0, SR_CTAID.X ;  /* 0x0000000000007919 */ /* 0x000ee20000002500 */
[----:B0-----:R-:W-:Y:S02]  /*0070*/  IADD3 R2, R2, 0x1, RZ ;  /* 0x0000000102027810 */ /* 0x001fe40007ffe0ff */
[----:B--2---:R-:W-:-:S03]  /*0080*/  LOP3.LUT R28, R28, 0x7f, RZ, 0xc0, !PT ;  /* 0x0000007f1c1c7812 */ /* 0x004fc600078ec0ff */
[----:B-1----:R-:W-:Y:S01]  /*0090*/  IMAD R29, R2, UR4, RZ ;  /* 0x00000004021d7c24 */ /* 0x002fe2000f8e02ff */
[----:B------:R-:W-:Y:S01]  /*00a0*/  ULDC.64 UR4, c[0x0][0x118] ;  /* 0x0000460000047ab9 */ /* 0x000fe20000000a00 */
[C---:B---3--:R-:W-:Y:S01]  /*00b0*/  ISETP.GE.AND P0, PT, R0.reuse, 0x500, PT ;  /* 0x000005000000780c */ /* 0x048fe20003f06270 */
[----:B------:R-:W-:Y:S02]  /*00c0*/  IMAD.WIDE R2, R0, R17, c[0x0][0x168] ;  /* 0x00005a0000027625 */ /* 0x000fe400078e0211 */
[----:B------:R-:W-:-:S04]  /*00d0*/  SHF.L.U32 R29, R29, 0xa, RZ ;  /* 0x0000000a1d1d7819 */ /* 0x000fc800000006ff */
[C---:B------:R-:W-:Y:S02]  /*00e0*/  LOP3.LUT R5, R29.reuse, R28, RZ, 0xfc, !PT ;  /* 0x0000001c1d057212 */ /* 0x040fe400078efcff */
[----:B------:R-:W-:Y:S02]  /*00f0*/  LOP3.LUT R7, R29, 0x80, R28, 0xfe, !PT ;  /* 0x000000801d077812 */ /* 0x000fe400078efe1c */
[C---:B------:R-:W-:Y:S01]  /*0100*/  ISETP.LT.AND P2, PT, R5.reuse, 0xfd0, !P0 ;  /* 0x00000fd00500780c */ /* 0x040fe20004741270 */
[----:B------:R-:W-:Y:S01]  /*0110*/  IMAD R8, R5, 0x500, R0 ;  /* 0x0000050005087824 */ /* 0x000fe200078e0200 */
[----:B------:R-:W-:Y:S01]  /*0120*/  LOP3.LUT R9, R29, 0x100, R28, 0xfe, !PT ;  /* 0x000001001d097812 */ /* 0x000fe200078efe1c */
[----:B------:R0:W2:Y:S01]  /*0130*/  @!P0 LDG.E.EL.U16 R19, [R2.64] ;  /* 0x0000000402138981 */ /* 0x0000a2000c2e1500 */
[C---:B------:R-:W-:Y:S01]  /*0140*/  ISETP.LT.AND P3, PT, R7.reuse, 0xfd0, !P0 ;  /* 0x00000fd00700780c */ /* 0x040fe20004761270 */
[----:B------:R-:W-:Y:S01]  /*0150*/  IMAD R10, R7, 0x500, R0 ;  /* 0x00000500070a7824 */ /* 0x000fe200078e0200 */
[----:B------:R-:W-:Y:S01]  /*0160*/  PRMT R22, RZ, 0x7610, R22 ;  /* 0x00007610ff167816 */ /* 0x000fe20000000016 */
[C---:B------:R-:W-:Y:S01]  /*0170*/  IMAD R12, R9.reuse, 0x500, R0 ;  /* 0x00000500090c7824 */ /* 0x040fe200078e0200 */
[----:B------:R-:W-:Y:S01]  /*0180*/  ISETP.LT.AND P1, PT, R9, 0xfd0, !P0 ;  /* 0x00000fd00900780c */ /* 0x000fe20004721270 */
[----:B------:R-:W-:Y:S01]  /*0190*/  IMAD.WIDE R4, R10, R17, c[0x0][0x160] ;  /* 0x000058000a047625 */ /* 0x000fe200078e0211 */
[----:B------:R-:W-:-:S02]  /*01a0*/  PRMT R24, RZ, 0x7610, R24 ;  /* 0x00007610ff187816 */ /* 0x000fc40000000018 */
[----:B------:R-:W-:Y:S01]  /*01b0*/  PRMT R27, RZ, 0x7610, R27 ;  /* 0x00007610ff1b7816 */ /* 0x000fe2000000001b */
[CC--:B0-----:R-:W-:Y:S01]  /*01c0*/  IMAD.WIDE R2, R8.reuse, R17.reuse, c[0x0][0x160] ;  /* 0x0000580008027625 */ /* 0x0c1fe200078e0211 */
[----:B------:R-:W-:Y:S02]  /*01d0*/  PRMT R25, RZ, 0x7610, R25 ;  /* 0x00007610ff197816 */ /* 0x000fe40000000019 */
[----:B------:R-:W-:Y:S01]  /*01e0*/  PRMT R21, RZ, 0x7610, R21 ;  /* 0x00007610ff157816 */ /* 0x000fe20000000015 */
[-C--:B------:R-:W-:Y:S01]  /*01f0*/  IMAD.WIDE R8, R8, R17.reuse, c[0x0][0x170] ;  /* 0x00005c0008087625 */ /* 0x080fe200078e0211 */
[----:B------:R0:W3:Y:S01]  /*0200*/  @P2 LDG.E.EL.U16 R24, [R2.64] ;  /* 0x0000000402182981 */ /* 0x0000e2000c2e1500 */
[C-C-:B------:R-:W-:Y:S02]  /*0210*/  LOP3.LUT R15, R29.reuse, 0x380, R28.reuse, 0xfe, !PT ;  /* 0x000003801d0f7812 */ /* 0x140fe400078efe1c */
[----:B------:R-:W-:Y:S01]  /*0220*/  IMAD.WIDE R10, R10, R17, c[0x0][0x170] ;  /* 0x00005c000a0a7625 */ /* 0x000fe200078e0211 */
[----:B------:R1:W4:Y:S01]  /*0230*/  @P2 LDG.E.EL.U16 R22, [R8.64] ;  /* 0x0000000408162981 */ /* 0x000322000c2e1500 */
[----:B------:R-:W-:-:S02]  /*0240*/  LOP3.LUT R13, R29, 0x180, R28, 0xfe, !PT ;  /* 0x000001801d0d7812 */ /* 0x000fc400078efe1c */
[----:B------:R-:W-:Y:S01]  /*0250*/  IMAD.WIDE R6, R12, R17, c[0x0][0x160] ;  /* 0x000058000c067625 */ /* 0x000fe200078e0211 */
[----:B------:R5:W4:Y:S01]  /*0260*/  @P3 LDG.E.EL.U16 R27, [R4.64] ;  /* 0x00000004041b3981 */ /* 0x000b22000c2e1500 */
[----:B0-----:R-:W-:-:S03]  /*0270*/  LOP3.LUT R3, R29, 0x200, R28, 0xfe, !PT ;  /* 0x000002001d037812 */ /* 0x001fc600078efe1c */
[----:B------:R0:W4:Y:S01]  /*0280*/  @P3 LDG.E.EL.U16 R25, [R10.64] ;  /* 0x000000040a193981 */ /* 0x000122000c2e1500 */
[----:B-1----:R-:W-:Y:S02]  /*0290*/  LOP3.LUT R9, R29, 0x280, R28, 0xfe, !PT ;  /* 0x000002801d097812 */ /* 0x002fe400078efe1c */
[C---:B------:R-:W-:Y:S01]  /*02a0*/  ISETP.LT.AND P6, PT, R15.reuse, 0xfd0, !P0 ;  /* 0x00000fd00f00780c */ /* 0x040fe200047c1270 */
[----:B------:R-:W-:Y:S01]  /*02b0*/  IMAD R30, R15, 0x500, R0 ;  /* 0x000005000f1e7824 */ /* 0x000fe200078e0200 */
[----:B-----5:R-:W-:Y:S01]  /*02c0*/  LOP3.LUT R5, R29, 0x300, R28, 0xfe, !PT ;  /* 0x000003001d057812 */ /* 0x020fe200078efe1c */
[--C-:B------:R-:W-:Y:S01]  /*02d0*/  IMAD R14, R13, 0x500, R0.reuse ;  /* 0x000005000d0e7824 */ /* 0x100fe200078e0200 */
[----:B------:R-:W-:Y:S01]  /*02e0*/  ISETP.LT.AND P4, PT, R9, 0xfd0, !P0 ;  /* 0x00000fd00900780c */ /* 0x000fe20004781270 */
[----:B------:R1:W5:Y:S01]  /*02f0*/  @P1 LDG.E.EL.U16 R21, [R6.64] ;  /* 0x0000000406151981 */ /* 0x000362000c2e1500 */
[----:B------:R-:W-:Y:S02]  /*0300*/  ISETP.LT.AND P2, PT, R13, 0xfd0, !P0 ;  /* 0x00000fd00d00780c */ /* 0x000fe40004741270 */
[----:B------:R-:W-:Y:S01]  /*0310*/  ISETP.LT.AND P3, PT, R3, 0xfd0, !P0 ;  /* 0x00000fd00300780c */ /* 0x000fe20004761270 */
[--C-:B------:R-:W-:Y:S01]  /*0320*/  IMAD R34, R9, 0x500, R0.reuse ;  /* 0x0000050009227824 */ /* 0x100fe200078e0200 */
[----:B------:R-:W-:Y:S01]  /*0330*/  ISETP.LT.AND P5, PT, R5, 0xfd0, !P0 ;  /* 0x00000fd00500780c */ /* 0x000fe200047a1270 */
[----:B------:R-:W-:Y:S01]  /*0340*/  IMAD R36, R3, 0x500, R0 ;  /* 0x0000050003247824 */ /* 0x000fe200078e0200 */
[----:B------:R-:W-:Y:S01]  /*0350*/  PRMT R20, RZ, 0x7610, R20 ;  /* 0x00007610ff147816 */ /* 0x000fe20000000014 */
[----:B------:R-:W-:Y:S01]  /*0360*/  IMAD R32, R5, 0x500, R0 ;  /* 0x0000050005207824 */ /* 0x000fe200078e0200 */
[----:B------:R-:W-:Y:S01]  /*0370*/  PRMT R18, RZ, 0x7610, R18 ;  /* 0x00007610ff127816 */ /* 0x000fe20000000012 */
[----:B-1----:R-:W-:Y:S01]  /*0380*/  IMAD.WIDE R6, R34, R17, c[0x0][0x160] ;  /* 0x0000580022067625 */ /* 0x002fe200078e0211 */
[----:B------:R-:W-:-:S02]  /*0390*/  PRMT R26, RZ, 0x7610, R26 ;  /* 0x00007610ff1a7816 */ /* 0x000fc4000000001a */
[----:B------:R-:W-:Y:S01]  /*03a0*/  PRMT R23, RZ, 0x7610, R23 ;  /* 0x00007610ff177816 */ /* 0x000fe20000000017 */
[-C--:B------:R-:W-:Y:S01]  /*03b0*/  IMAD.WIDE R8, R30, R17.reuse, c[0x0][0x160] ;  /* 0x000058001e087625 */ /* 0x080fe200078e0211 */
[----:B------:R-:W-:Y:S01]  /*03c0*/  PRMT R16, RZ, 0x7610, R16 ;  /* 0x00007610ff107816 */ /* 0x000fe20000000010 */
[----:B------:R1:W5:Y:S02]  /*03d0*/  @P4 LDG.E.EL.U16 R20, [R6.64] ;  /* 0x0000000406144981 */ /* 0x000364000c2e1500 */
[-C--:B------:R-:W-:Y:S01]  /*03e0*/  IMAD.WIDE R2, R14, R17.reuse, c[0x0][0x160] ;  /* 0x000058000e027625 */ /* 0x080fe200078e0211 */
[----:B------:R-:W-:Y:S01]  /*03f0*/  PRMT R35, RZ, 0x7610, R35 ;  /* 0x00007610ff237816 */ /* 0x000fe20000000023 */
[----:B------:R1:W5:Y:S02]  /*0400*/  @P6 LDG.E.EL.U16 R18, [R8.64] ;  /* 0x0000000408126981 */ /* 0x000364000c2e1500 */
[-C--:B------:R-:W-:Y:S01]  /*0410*/  IMAD.WIDE R4, R36, R17.reuse, c[0x0][0x160] ;  /* 0x0000580024047625 */ /* 0x080fe200078e0211 */
[----:B------:R-:W-:Y:S01]  /*0420*/  PRMT R37, RZ, 0x7610, R37 ;  /* 0x00007610ff257816 */ /* 0x000fe20000000025 */
[----:B------:R1:W5:Y:S02]  /*0430*/  @P2 LDG.E.EL.U16 R26, [R2.64] ;  /* 0x00000004021a2981 */ /* 0x000364000c2e1500 */
[-C--:B0-----:R-:W-:Y:S01]  /*0440*/  IMAD.WIDE R10, R32, R17.reuse, c[0x0][0x160] ;  /* 0x00005800200a7625 */ /* 0x081fe200078e0211 */
[----:B-1----:R-:W-:Y:S01]  /*0450*/  PRMT R6, RZ, 0x7610, R6 ;  /* 0x00007610ff067816 */ /* 0x002fe20000000006 */
[----:B------:R0:W5:Y:S01]  /*0460*/  @P3 LDG.E.EL.U16 R23, [R4.64] ;  /* 0x0000000404173981 */ /* 0x000162000c2e1500 */
[----:B------:R-:W-:Y:S01]  /*0470*/  PRMT R7, RZ, 0x7610, R7 ;  /* 0x00007610ff077816 */ /* 0x000fe20000000007 */
[-C--:B------:R-:W-:Y:S01]  /*0480*/  IMAD.WIDE R12, R12, R17.reuse, c[0x0][0x170] ;  /* 0x00005c000c0c7625 */ /* 0x080fe200078e0211 */
[----:B------:R-:W-:Y:S01]  /*0490*/  PRMT R9, RZ, 0x7610, R9 ;  /* 0x00007610ff097816 */ /* 0x000fe20000000009 */
[----:B------:R1:W5:Y:S01]  /*04a0*/  @P5 LDG.E.EL.U16 R16, [R10.64] ;  /* 0x000000040a105981 */ /* 0x000362000c2e1500 */
[----:B------:R-:W-:Y:S01]  /*04b0*/  PRMT R8, RZ, 0x7610, R8 ;  /* 0x00007610ff087816 */ /* 0x000fe20000000008 */
[----:B------:R-:W-:-:S02]  /*04c0*/  IMAD.WIDE R14, R14, R17, c[0x0][0x170] ;  /* 0x00005c000e0e7625 */ /* 0x000fc400078e0211 */
[----:B------:R5:W5:Y:S02]  /*04d0*/  @P1 LDG.E.EL.U16 R35, [R12.64] ;  /* 0x000000040c231981 */ /* 0x000b64000c2e1500 */
[-C--:B------:R-:W-:Y:S02]  /*04e0*/  IMAD.WIDE R2, R36, R17.reuse, c[0x0][0x170] ;  /* 0x00005c0024027625 */ /* 0x080fe400078e0211 */
[----:B------:R1:W5:Y:S02]  /*04f0*/  @P2 LDG.E.EL.U16 R37, [R14.64] ;  /* 0x000000040e252981 */ /* 0x000364000c2e1500 */
[-C--:B0-----:R-:W-:Y:S02]  /*0500*/  IMAD.WIDE R4, R34, R17.reuse, c[0x0][0x170] ;  /* 0x00005c0022047625 */ /* 0x081fe400078e0211 */
[----:B------:R0:W5:Y:S02]  /*0510*/  @P3 LDG.E.EL.U16 R6, [R2.64] ;  /* 0x0000000402063981 */ /* 0x000164000c2e1500 */
[----:B------:R-:W-:-:S02]  /*0520*/  IMAD.WIDE R32, R32, R17, c[0x0][0x170] ;  /* 0x00005c0020207625 */ /* 0x000fc400078e0211 */
[----:B------:R0:W5:Y:S02]  /*0530*/  @P4 LDG.E.EL.U16 R7, [R4.64] ;  /* 0x0000000404074981 */ /* 0x000164000c2e1500 */
[----:B------:R-:W-:Y:S02]  /*0540*/  IMAD.WIDE R30, R30, R17, c[0x0][0x170] ;  /* 0x00005c001e1e7625 */ /* 0x000fe400078e0211 */
[----:B------:R-:W5:Y:S04]  /*0550*/  @P5 LDG.E.EL.U16 R8, [R32.64] ;  /* 0x0000000420085981 */ /* 0x000f68000c2e1500 */
[----:B------:R-:W5:Y:S04]  /*0560*/  @P6 LDG.E.EL.U16 R9, [R30.64] ;  /* 0x000000041e096981 */ /* 0x000f68000c2e1500 */
[----:B-1----:R-:W1:Y:S01]  /*0570*/  S2R R10, SR_TID.X ;  /* 0x00000000000a7919 */ /* 0x002e620000002100 */
[----:B------:R-:W-:-:S05]  /*0580*/  IMAD R29, R28, 0x8, R29 ;  /* 0x000000081c1d7824 */ /* 0x000fca00078e021d */
[----:B------:R-:W-:Y:S02]  /*0590*/  ISETP.LT.AND P0, PT, R29, 0xfd0, !P0 ;  /* 0x00000fd01d00780c */ /* 0x000fe40004701270 */
[----:B-1----:R-:W-:Y:S01]  /*05a0*/  LOP3.LUT R10, R10, 0x7f, RZ, 0xc0, !PT ;  /* 0x0000007f0a0a7812 */ /* 0x002fe200078ec0ff */
[----:B--2---:R-:W-:Y:S02]  /*05b0*/  HADD2.F32 R19, -RZ, R19.H0_H0 ;  /* 0x20000013ff137230 */ /* 0x004fe40000004100 */
[----:B---3--:R-:W-:Y:S02]  /*05c0*/  HADD2.F32 R24, -RZ, R24.H0_H0 ;  /* 0x20000018ff187230 */ /* 0x008fe40000004100 */
[----:B----4-:R-:W-:Y:S02]  /*05d0*/  HADD2.F32 R22, -RZ, R22.H0_H0 ;  /* 0x20000016ff167230 */ /* 0x010fe40000004100 */
[----:B0-----:R-:W-:Y:S01]  /*05e0*/  HADD2.F32 R4, -RZ, R27.H0_H0 ;  /* 0x2000001bff047230 */ /* 0x001fe20000004100 */
[----:B------:R-:W-:Y:S01]  /*05f0*/  FADD R5, R24, R19 ;  /* 0x0000001318057221 */ /* 0x000fe20000000000 */
[----:B------:R-:W-:-:S03]  /*0600*/  HADD2.F32 R25, -RZ, R25.H0_H0 ;  /* 0x20000019ff197230 */ /* 0x000fc60000004100 */
[----:B------:R-:W-:Y:S01]  /*0610*/  FADD R4, R4, R19 ;  /* 0x0000001304047221 */ /* 0x000fe20000000000 */
[----:B-----5:R-:W-:Y:S01]  /*0620*/  HADD2.F32 R12, -RZ, R21.H0_H0 ;  /* 0x20000015ff0c7230 */ /* 0x020fe20000004100 */
[----:B------:R-:W-:-:S04]  /*0630*/  FFMA R5, R22, 0.125, R5 ;  /* 0x3e00000016057823 */ /* 0x000fc80000000005 */
[----:B------:R-:W-:Y:S01]  /*0640*/  FADD R12, R12, R19 ;  /* 0x000000130c0c7221 */ /* 0x000fe20000000000 */
[----:B------:R-:W-:Y:S01]  /*0650*/  FFMA R4, R25, 0.125, R4 ;  /* 0x3e00000019047823 */ /* 0x000fe20000000004 */
[----:B------:R-:W-:Y:S02]  /*0660*/  HADD2.F32 R20, -RZ, R20.H0_H0 ;  /* 0x20000014ff147230 */ /* 0x000fe40000004100 */
[----:B------:R-:W-:Y:S02]  /*0670*/  HADD2.F32 R14, -RZ, R26.H0_H0 ;  /* 0x2000001aff0e7230 */ /* 0x000fe40000004100 */
[----:B------:R-:W-:Y:S02]  /*0680*/  HADD2.F32 R26, -RZ, R18.H0_H0 ;  /* 0x20000012ff1a7230 */ /* 0x000fe40000004100 */
[----:B------:R-:W-:Y:S02]  /*0690*/  HADD2.F32 R2, -RZ, R23.H0_H0 ;  /* 0x20000017ff027230 */ /* 0x000fe40000004100 */
[----:B------:R-:W-:-:S03]  /*06a0*/  HADD2.F32 R18, -RZ, R16.H0_H0 ;  /* 0x20000010ff127230 */ /* 0x000fc60000004100 */
[--C-:B------:R-:W-:Y:S01]  /*06b0*/  FADD R11, R2, R19.reuse ;  /* 0x00000013020b7221 */ /* 0x100fe20000000000 */
[--C-:B------:R-:W-:Y:S01]  /*06c0*/  FADD R14, R14, R19.reuse ;  /* 0x000000130e0e7221 */ /* 0x100fe20000000000 */
[--C-:B------:R-:W-:Y:S01]  /*06d0*/  FADD R16, R20, R19.reuse ;  /* 0x0000001314107221 */ /* 0x100fe20000000000 */
[----:B------:R-:W-:Y:S01]  /*06e0*/  HADD2.F32 R35, -RZ, R35.H0_H0 ;  /* 0x20000023ff237230 */ /* 0x000fe20000004100 */
[--C-:B------:R-:W-:Y:S01]  /*06f0*/  FADD R3, R18, R19.reuse ;  /* 0x0000001312037221 */ /* 0x100fe20000000000 */
[----:B------:R-:W-:Y:S01]  /*0700*/  FADD R2, R26, R19 ;  /* 0x000000131a027221 */ /* 0x000fe20000000000 */
[----:B------:R-:W-:Y:S02]  /*0710*/  HADD2.F32 R37, -RZ, R37.H0_H0 ;  /* 0x20000025ff257230 */ /* 0x000fe40000004100 */
[----:B------:R-:W-:Y:S02]  /*0720*/  HADD2.F32 R6, -RZ, R6.H0_H0 ;  /* 0x20000006ff067230 */ /* 0x000fe40000004100 */
[----:B------:R-:W-:-:S02]  /*0730*/  HADD2.F32 R7, -RZ, R7.H0_H0 ;  /* 0x20000007ff077230 */ /* 0x000fc40000004100 */
[----:B------:R-:W-:Y:S02]  /*0740*/  HADD2.F32 R8, -RZ, R8.H0_H0 ;  /* 0x20000008ff087230 */ /* 0x000fe40000004100 */
[----:B------:R-:W-:Y:S01]  /*0750*/  HADD2.F32 R9, -RZ, R9.H0_H0 ;  /* 0x20000009ff097230 */ /* 0x000fe20000004100 */
[----:B------:R-:W-:Y:S01]  /*0760*/  FFMA R12, R35, 0.125, R12 ;  /* 0x3e000000230c7823 */ /* 0x000fe2000000000c */
[----:B------:R-:W-:Y:S01]  /*0770*/  FFMA R37, R37, 0.125, R14 ;  /* 0x3e00000025257823 */ /* 0x000fe2000000000e */
[----:B------:R-:W-:Y:S01]  /*0780*/  FFMA R6, R6, 0.125, R11 ;  /* 0x3e00000006067823 */ /* 0x000fe2000000000b */
[----:B------:R-:W-:Y:S01]  /*0790*/  FFMA R7, R7, 0.125, R16 ;  /* 0x3e00000007077823 */ /* 0x000fe20000000010 */
[----:B------:R-:W-:Y:S01]  /*07a0*/  FFMA R3, R8, 0.125, R3 ;  /* 0x3e00000008037823 */ /* 0x000fe20000000003 */
[----:B------:R-:W-:Y:S01]  /*07b0*/  FFMA R2, R9, 0.125, R2 ;  /* 0x3e00000009027823 */ /* 0x000fe20000000002 */
[----:B------:R-:W-:Y:S02]  /*07c0*/  F2FP.F16.F32.PACK_AB R4, R4, R5 ;  /* 0x000000050404723e */ /* 0x000fe400000000ff */
[----:B------:R-:W-:-:S02]  /*07d0*/  F2FP.F16.F32.PACK_AB R12, R37, R12 ;  /* 0x0000000c250c723e */ /* 0x000fc400000000ff */
[----:B------:R-:W-:Y:S02]  /*07e0*/  F2FP.F16.F32.PACK_AB R6, R7, R6 ;  /* 0x000000060706723e */ /* 0x000fe400000000ff */
[----:B------:R-:W-:Y:S02]  /*07f0*/  F2FP.F16.F32.PACK_AB R2, R2, R3 ;  /* 0x000000030202723e */ /* 0x000fe400000000ff */
[----:B------:R-:W-:Y:S02]  /*0800*/  SHF.L.U32 R5, R10, 0x1, RZ ;  /* 0x000000010a057819 */ /* 0x000fe400000006ff */
[----:B------:R-:W-:Y:S02]  /*0810*/  PRMT R11, R4, 0x7632, R11 ;  /* 0x00007632040b7816 */ /* 0x000fe4000000000b */
[----:B------:R-:W-:Y:S02]  /*0820*/  PRMT R7, R12, 0x7632, R7 ;  /* 0x000076320c077816 */ /* 0x000fe40000000007 */
[----:B------:R-:W-:-:S02]  /*0830*/  PRMT R3, R6, 0x7632, R3 ;  /* 0x0000763206037816 */ /* 0x000fc40000000003 */
[----:B------:R-:W-:Y:S01]  /*0840*/  PRMT R8, R2, 0x7632, R8 ;  /* 0x0000763202087816 */ /* 0x000fe20000000008 */
[----:B------:R-:W-:Y:S04]  /*0850*/  STS.U16 [R5], R4 ;  /* 0x0000000405007388 */ /* 0x000fe80000000400 */
[----:B------:R-:W-:Y:S04]  /*0860*/  STS.U16 [R5+0x100], R11 ;  /* 0x0001000b05007388 */ /* 0x000fe80000000400 */
[----:B------:R-:W-:Y:S04]  /*0870*/  STS.U16 [R5+0x200], R12 ;  /* 0x0002000c05007388 */ /* 0x000fe80000000400 */
[----:B------:R-:W-:Y:S04]  /*0880*/  STS.U16 [R5+0x300], R7 ;  /* 0x0003000705007388 */ /* 0x000fe80000000400 */
[----:B------:R-:W-:Y:S04]  /*0890*/  STS.U16 [R5+0x400], R6 ;  /* 0x0004000605007388 */ /* 0x000fe80000000400 */
[----:B------:R-:W-:Y:S04]  /*08a0*/  STS.U16 [R5+0x500], R3 ;  /* 0x0005000305007388 */ /* 0x000fe80000000400 */
[----:B------:R-:W-:Y:S04]  /*08b0*/  STS.U16 [R5+0x600], R2 ;  /* 0x0006000205007388 */ /* 0x000fe80000000400 */
[----:B------:R-:W-:Y:S04]  /*08c0*/  STS.U16 [R5+0x700], R8 ;  /* 0x0007000805007388 */ /* 0x000fe80000000400 */
[----:B------:R-:W-:Y:S06]  /*08d0*/  BAR.SYNC 0x0 ;  /* 0x0000000000007b1d */ /* 0x000fec0000000000 */
[----:B------:R-:W-:Y:S05]  /*08e0*/  @!P0 EXIT ;  /* 0x000000000000894d */ /* 0x000fea0003800000 */
[----:B------:R-:W0:Y:S01]  /*08f0*/  LDS.128 R4, [R10.X16] ;  /* 0x000000000a047984 */ /* 0x000e22000000cc00 */
[----:B------:R-:W-:-:S05]  /*0900*/  MOV R28, RZ ;  /* 0x000000ff001c7202 */ /* 0x000fca0000000f00 */
[----:B------:R-:W-:-:S05]  /*0910*/  IMAD.HI R2, R29, -0x4de9bd37, R28 ;  /* 0xb21642c91d027827 */ /* 0x000fca00078e021c */
[----:B------:R-:W-:-:S04]  /*0920*/  SHF.R.U32.HI R3, RZ, 0x1f, R2 ;  /* 0x0000001fff037819 */ /* 0x000fc80000011602 */
[----:B------:R-:W-:-:S05]  /*0930*/  LEA.HI.SX32 R3, R2, R3, 0x19 ;  /* 0x0000000302037211 */ /* 0x000fca00078fcaff */
[----:B------:R-:W-:-:S04]  /*0940*/  IMAD R29, R3, -0xb8, R29 ;  /* 0xffffff48031d7824 */ /* 0x000fc800078e021d */
[----:B------:R-:W-:-:S04]  /*0950*/  IMAD R0, R0, 0xb8, R29 ;  /* 0x000000b800007824 */ /* 0x000fc800078e021d */
[----:B------:R-:W-:-:S04]  /*0960*/  IMAD R0, R3, 0x39800, R0 ;  /* 0x0003980003007824 */ /* 0x000fc800078e0200 */
[----:B------:R-:W-:-:S05]  /*0970*/  IMAD.WIDE R2, R0, R17, c[0x0][0x178] ;  /* 0x00005e0000027625 */ /* 0x000fca00078e0211 */
[----:B0-----:R-:W-:Y:S01]  /*0980*/  STG.E.128 [R2.64], R4 ;  /* 0x0000000402007986 */ /* 0x001fe2000c101d04 */
[----:B------:R-:W-:Y:S05]  /*0990*/  EXIT ;  /* 0x000000000000794d */ /* 0x000fea0003800000 */
.L_x_0:
[----:B------:R-:W-:-:S00]  /*09a0*/  BRA `(.L_x_0) ;  /* 0xfffffff000007947 */ /* 0x000fc0000383ffff */
[----:B------:R-:W-:-:S00]  /*09b0*/  NOP ;  /* 0x0000000000007918 */ /* 0x000fc00000000000 */
        /* <DEDUP_REMOVED lines=12> */
.L_x_1:


//--------------------- .nv.shared.triton__0d1d2d3d4de5de --------------------------
	.section	.nv.shared.triton__0d1d2d3d4de5de,"aw",@nobits
	.align	16
